//
// Generated by NVIDIA NVVM Compiler
//
// Compiler Build ID: CL-36424714
// Cuda compilation tools, release 13.0, V13.0.88
// Based on NVVM 20.0.0
//

.version 9.0
.target sm_100
.address_size 64

	// .globl	_Z12matrixMulGPUPiS_S_i

.visible .entry _Z12matrixMulGPUPiS_S_i(
	.param .u64 .ptr .align 1 _Z12matrixMulGPUPiS_S_i_param_0,
	.param .u64 .ptr .align 1 _Z12matrixMulGPUPiS_S_i_param_1,
	.param .u64 .ptr .align 1 _Z12matrixMulGPUPiS_S_i_param_2,
	.param .u32 _Z12matrixMulGPUPiS_S_i_param_3
)
{
	.reg .pred 	%p<12>;
	.reg .b32 	%r<126>;
	.reg .b64 	%rd<48>;

	ld.param.u64 	%rd6, [_Z12matrixMulGPUPiS_S_i_param_0];
	ld.param.u64 	%rd7, [_Z12matrixMulGPUPiS_S_i_param_1];
	ld.param.u64 	%rd5, [_Z12matrixMulGPUPiS_S_i_param_2];
	ld.param.u32 	%r44, [_Z12matrixMulGPUPiS_S_i_param_3];
	cvta.to.global.u64 	%rd1, %rd7;
	cvta.to.global.u64 	%rd2, %rd6;
	mov.u32 	%r45, %tid.x;
	mov.u32 	%r46, %ctaid.x;
	mov.u32 	%r47, %ntid.x;
	mad.lo.s32 	%r1, %r46, %r47, %r45;
	mov.u32 	%r2, %tid.y;
	mov.u32 	%r48, %ctaid.y;
	mov.u32 	%r49, %ntid.y;
	mul.lo.s32 	%r3, %r48, %r49;
	add.s32 	%r50, %r3, %r2;
	max.s32 	%r51, %r1, %r50;
	setp.ge.s32 	%p1, %r51, %r44;
	setp.lt.s32 	%p2, %r44, 1;
	or.pred  	%p3, %p1, %p2;
	@%p3 bra 	$L__BB0_12;
	cvta.to.global.u64 	%rd8, %rd5;
	mul.lo.s32 	%r5, %r44, %r1;
	add.s32 	%r53, %r5, %r50;
	mul.wide.s32 	%rd9, %r53, 4;
	add.s64 	%rd3, %rd8, %rd9;
	and.b32  	%r6, %r44, 7;
	setp.lt.u32 	%p4, %r44, 8;
	mov.b32 	%r124, 0;
	@%p4 bra 	$L__BB0_4;
	and.b32  	%r124, %r44, 2147483640;
	neg.s32 	%r122, %r124;
	add.s32 	%r54, %r2, %r44;
	add.s32 	%r121, %r54, %r3;
	shl.b32 	%r10, %r44, 3;
	shl.b32 	%r55, %r44, 1;
	add.s32 	%r120, %r50, %r55;
	mad.lo.s32 	%r119, %r44, 3, %r50;
	shl.b32 	%r56, %r44, 2;
	add.s32 	%r118, %r50, %r56;
	mad.lo.s32 	%r117, %r44, 5, %r50;
	mad.lo.s32 	%r116, %r44, 6, %r50;
	mad.lo.s32 	%r115, %r44, 7, %r50;
	add.s64 	%rd4, %rd2, 16;
	mov.u32 	%r113, %r5;
	mov.u32 	%r114, %r50;
$L__BB0_3:
	.pragma "nounroll";
	mul.wide.s32 	%rd10, %r113, 4;
	add.s64 	%rd11, %rd4, %rd10;
	ld.global.u32 	%r57, [%rd11+-16];
	mul.wide.u32 	%rd12, %r114, 4;
	add.s64 	%rd13, %rd1, %rd12;
	ld.global.u32 	%r58, [%rd13];
	mul.lo.s32 	%r59, %r58, %r57;
	st.global.u32 	[%rd3], %r59;
	ld.global.u32 	%r60, [%rd11+-12];
	mul.wide.u32 	%rd14, %r121, 4;
	add.s64 	%rd15, %rd1, %rd14;
	ld.global.u32 	%r61, [%rd15];
	mul.lo.s32 	%r62, %r61, %r60;
	st.global.u32 	[%rd3], %r62;
	ld.global.u32 	%r63, [%rd11+-8];
	mul.wide.u32 	%rd16, %r120, 4;
	add.s64 	%rd17, %rd1, %rd16;
	ld.global.u32 	%r64, [%rd17];
	mul.lo.s32 	%r65, %r64, %r63;
	st.global.u32 	[%rd3], %r65;
	ld.global.u32 	%r66, [%rd11+-4];
	mul.wide.u32 	%rd18, %r119, 4;
	add.s64 	%rd19, %rd1, %rd18;
	ld.global.u32 	%r67, [%rd19];
	mul.lo.s32 	%r68, %r67, %r66;
	st.global.u32 	[%rd3], %r68;
	ld.global.u32 	%r69, [%rd11];
	mul.wide.u32 	%rd20, %r118, 4;
	add.s64 	%rd21, %rd1, %rd20;
	ld.global.u32 	%r70, [%rd21];
	mul.lo.s32 	%r71, %r70, %r69;
	st.global.u32 	[%rd3], %r71;
	ld.global.u32 	%r72, [%rd11+4];
	mul.wide.u32 	%rd22, %r117, 4;
	add.s64 	%rd23, %rd1, %rd22;
	ld.global.u32 	%r73, [%rd23];
	mul.lo.s32 	%r74, %r73, %r72;
	st.global.u32 	[%rd3], %r74;
	ld.global.u32 	%r75, [%rd11+8];
	mul.wide.u32 	%rd24, %r116, 4;
	add.s64 	%rd25, %rd1, %rd24;
	ld.global.u32 	%r76, [%rd25];
	mul.lo.s32 	%r77, %r76, %r75;
	st.global.u32 	[%rd3], %r77;
	ld.global.u32 	%r78, [%rd11+12];
	mul.wide.u32 	%rd26, %r115, 4;
	add.s64 	%rd27, %rd1, %rd26;
	ld.global.u32 	%r79, [%rd27];
	mul.lo.s32 	%r80, %r79, %r78;
	st.global.u32 	[%rd3], %r80;
	add.s32 	%r122, %r122, 8;
	add.s32 	%r121, %r121, %r10;
	add.s32 	%r120, %r120, %r10;
	add.s32 	%r119, %r119, %r10;
	add.s32 	%r118, %r118, %r10;
	add.s32 	%r117, %r117, %r10;
	add.s32 	%r116, %r116, %r10;
	add.s32 	%r115, %r115, %r10;
	add.s32 	%r114, %r114, %r10;
	add.s32 	%r113, %r113, 8;
	setp.ne.s32 	%p5, %r122, 0;
	@%p5 bra 	$L__BB0_3;
$L__BB0_4:
	setp.eq.s32 	%p6, %r6, 0;
	@%p6 bra 	$L__BB0_12;
	and.b32  	%r38, %r44, 3;
	setp.lt.u32 	%p7, %r6, 4;
	@%p7 bra 	$L__BB0_7;
	add.s32 	%r81, %r124, %r5;
	mul.wide.s32 	%rd28, %r81, 4;
	add.s64 	%rd29, %rd2, %rd28;
	ld.global.u32 	%r82, [%rd29];
	mad.lo.s32 	%r83, %r124, %r44, %r50;
	mul.wide.u32 	%rd30, %r83, 4;
	add.s64 	%rd31, %rd1, %rd30;
	ld.global.u32 	%r84, [%rd31];
	mul.lo.s32 	%r85, %r84, %r82;
	st.global.u32 	[%rd3], %r85;
	ld.global.u32 	%r86, [%rd29+4];
	add.s32 	%r87, %r83, %r44;
	mul.wide.u32 	%rd32, %r87, 4;
	add.s64 	%rd33, %rd1, %rd32;
	ld.global.u32 	%r88, [%rd33];
	mul.lo.s32 	%r89, %r88, %r86;
	st.global.u32 	[%rd3], %r89;
	ld.global.u32 	%r90, [%rd29+8];
	add.s32 	%r91, %r87, %r44;
	mul.wide.u32 	%rd34, %r91, 4;
	add.s64 	%rd35, %rd1, %rd34;
	ld.global.u32 	%r92, [%rd35];
	mul.lo.s32 	%r93, %r92, %r90;
	st.global.u32 	[%rd3], %r93;
	ld.global.u32 	%r94, [%rd29+12];
	add.s32 	%r95, %r91, %r44;
	mul.wide.u32 	%rd36, %r95, 4;
	add.s64 	%rd37, %rd1, %rd36;
	ld.global.u32 	%r96, [%rd37];
	mul.lo.s32 	%r97, %r96, %r94;
	st.global.u32 	[%rd3], %r97;
	add.s32 	%r124, %r124, 4;
$L__BB0_7:
	setp.eq.s32 	%p8, %r38, 0;
	@%p8 bra 	$L__BB0_12;
	setp.eq.s32 	%p9, %r38, 1;
	@%p9 bra 	$L__BB0_10;
	add.s32 	%r98, %r124, %r5;
	mul.wide.s32 	%rd38, %r98, 4;
	add.s64 	%rd39, %rd2, %rd38;
	ld.global.u32 	%r99, [%rd39];
	mad.lo.s32 	%r100, %r124, %r44, %r50;
	mul.wide.u32 	%rd40, %r100, 4;
	add.s64 	%rd41, %rd1, %rd40;
	ld.global.u32 	%r101, [%rd41];
	mul.lo.s32 	%r102, %r101, %r99;
	st.global.u32 	[%rd3], %r102;
	ld.global.u32 	%r103, [%rd39+4];
	add.s32 	%r104, %r100, %r44;
	mul.wide.u32 	%rd42, %r104, 4;
	add.s64 	%rd43, %rd1, %rd42;
	ld.global.u32 	%r105, [%rd43];
	mul.lo.s32 	%r106, %r105, %r103;
	st.global.u32 	[%rd3], %r106;
	add.s32 	%r124, %r124, 2;
$L__BB0_10:
	and.b32  	%r107, %r44, 1;
	setp.eq.b32 	%p10, %r107, 1;
	not.pred 	%p11, %p10;
	@%p11 bra 	$L__BB0_12;
	add.s32 	%r108, %r124, %r5;
	mul.wide.s32 	%rd44, %r108, 4;
	add.s64 	%rd45, %rd2, %rd44;
	ld.global.u32 	%r109, [%rd45];
	mad.lo.s32 	%r110, %r124, %r44, %r50;
	mul.wide.u32 	%rd46, %r110, 4;
	add.s64 	%rd47, %rd1, %rd46;
	ld.global.u32 	%r111, [%rd47];
	mul.lo.s32 	%r112, %r111, %r109;
	st.global.u32 	[%rd3], %r112;
$L__BB0_12:
	ret;

}


// ===== COMPILED SASS (sm_100) =====

	.target	sm_100

	.elftype	@"ET_EXEC"


//--------------------- .note.nv.tkinfo           --------------------------
	.section	.note.nv.tkinfo,"",@"SHT_NOTE"
	.sectionflags	@"SHF_NOTE_NV_TKINFO"
	.tkinfo
        /*0018*/ 	.word	0x00000002
        /*0030*/ 	.string	""
        /*0030*/ 	.string	"ptxas"
        /*0030*/ 	.string	"Cuda compilation tools, release 13.0, V13.0.88"
        /*0030*/ 	.string	"Build cuda_13.0.r13.0/compiler.36424714_0"
        /*0030*/ 	.string	"-arch sm_100 -m 64 "



//--------------------- .note.nv.cuinfo           --------------------------
	.section	.note.nv.cuinfo,"",@"SHT_NOTE"
	.sectionflags	@"SHF_NOTE_NV_CUINFO"
        /*0018*/ 	.short	0x0002
        /*001a*/ 	.short	0x0064
        /*001c*/ 	.short	0x0082
	.zero		2


//--------------------- .nv.info                  --------------------------
	.section	.nv.info,"",@"SHT_CUDA_INFO"
	.align	4


	//----- nvinfo : EIATTR_REGCOUNT
	.align		4
        /*0000*/ 	.byte	0x04, 0x2f
        /*0002*/ 	.short	(.L_1 - .L_0)
	.align		4
.L_0:
        /*0004*/ 	.word	index@(_Z12matrixMulGPUPiS_S_i)
        /*0008*/ 	.word	0x00000020


	//----- nvinfo : EIATTR_FRAME_SIZE
	.align		4
.L_1:
        /*000c*/ 	.byte	0x04, 0x11
        /*000e*/ 	.short	(.L_3 - .L_2)
	.align		4
.L_2:
        /*0010*/ 	.word	index@(_Z12matrixMulGPUPiS_S_i)
        /*0014*/ 	.word	0x00000000


	//----- nvinfo : EIATTR_MIN_STACK_SIZE
	.align		4
.L_3:
        /*0018*/ 	.byte	0x04, 0x12
        /*001a*/ 	.short	(.L_5 - .L_4)
	.align		4
.L_4:
        /*001c*/ 	.word	index@(_Z12matrixMulGPUPiS_S_i)
        /*0020*/ 	.word	0x00000000
.L_5:


//--------------------- .nv.compat                --------------------------
	.section	.nv.compat,"",@"SHT_CUDA_COMPAT_INFO"
	.align	4
        /*0000*/ 	.byte	0x02, 0x09, 0x00, 0x00, 0x02, 0x02, 0x01, 0x00, 0x02, 0x05, 0x05, 0x00, 0x03, 0x07, 0x01, 0x01
        /*0010*/ 	.byte	0x02, 0x03, 0x00, 0x00, 0x02, 0x06, 0x01, 0x00, 0x04, 0x0b, 0x08, 0x00, 0x09, 0x00, 0x00, 0x00
        /*0020*/ 	.byte	0x00, 0x00, 0x00, 0x00


//--------------------- .nv.info._Z12matrixMulGPUPiS_S_i --------------------------
	.section	.nv.info._Z12matrixMulGPUPiS_S_i,"",@"SHT_CUDA_INFO"
	.sectionflags	@""
	.align	4


	//----- nvinfo : EIATTR_CUDA_API_VERSION
	.align		4
        /*0000*/ 	.byte	0x04, 0x37
        /*0002*/ 	.short	(.L_7 - .L_6)
.L_6:
        /*0004*/ 	.word	0x00000082


	//----- nvinfo : EIATTR_KPARAM_INFO
	.align		4
.L_7:
        /*0008*/ 	.byte	0x04, 0x17
        /*000a*/ 	.short	(.L_9 - .L_8)
.L_8:
        /*000c*/ 	.word	0x00000000
        /*0010*/ 	.short	0x0003
        /*0012*/ 	.short	0x0018
        /*0014*/ 	.byte	0x00, 0xf0, 0x11, 0x00


	//----- nvinfo : EIATTR_KPARAM_INFO
	.align		4
.L_9:
        /*0018*/ 	.byte	0x04, 0x17
        /*001a*/ 	.short	(.L_11 - .L_10)
.L_10:
        /*001c*/ 	.word	0x00000000
        /*0020*/ 	.short	0x0002
        /*0022*/ 	.short	0x0010
        /*0024*/ 	.byte	0x00, 0xf5, 0x21, 0x00


	//----- nvinfo : EIATTR_KPARAM_INFO
	.align		4
.L_11:
        /*0028*/ 	.byte	0x04, 0x17
        /*002a*/ 	.short	(.L_13 - .L_12)
.L_12:
        /*002c*/ 	.word	0x00000000
        /*0030*/ 	.short	0x0001
        /*0032*/ 	.short	0x0008
        /*0034*/ 	.byte	0x00, 0xf5, 0x21, 0x00


	//----- nvinfo : EIATTR_KPARAM_INFO
	.align		4
.L_13:
        /*0038*/ 	.byte	0x04, 0x17
        /*003a*/ 	.short	(.L_15 - .L_14)
.L_14:
        /*003c*/ 	.word	0x00000000
        /*0040*/ 	.short	0x0000
        /*0042*/ 	.short	0x0000
        /*0044*/ 	.byte	0x00, 0xf5, 0x21, 0x00


	//----- nvinfo : EIATTR_SPARSE_MMA_MASK
	.align		4
.L_15:
        /*0048*/ 	.byte	0x03, 0x50
        /*004a*/ 	.short	0x0000


	//----- nvinfo : EIATTR_MAXREG_COUNT
	.align		4
        /*004c*/ 	.byte	0x03, 0x1b
        /*004e*/ 	.short	0x00ff


	//----- nvinfo : EIATTR_MERCURY_ISA_VERSION
	.align		4
        /*0050*/ 	.byte	0x03, 0x5f
        /*0052*/ 	.short	0x0101


	//----- nvinfo : EIATTR_VRC_CTA_INIT_COUNT
	.align		4
        /*0054*/ 	.byte	0x02, 0x4a
	.zero		1
	.zero		1


	//----- nvinfo : EIATTR_EXIT_INSTR_OFFSETS
	.align		4
        /*0058*/ 	.byte	0x04, 0x1c
        /*005a*/ 	.short	(.L_17 - .L_16)


	//   ....[0]....
.L_16:
        /*005c*/ 	.word	0x000000e0


	//   ....[1]....
        /*0060*/ 	.word	0x000005f0


	//   ....[2]....
        /*0064*/ 	.word	0x00000810


	//   ....[3]....
        /*0068*/ 	.word	0x00000970


	//   ....[4]....
        /*006c*/ 	.word	0x00000a20


	//----- nvinfo : EIATTR_CBANK_PARAM_SIZE
	.align		4
.L_17:
        /*0070*/ 	.byte	0x03, 0x19
        /*0072*/ 	.short	0x001c


	//----- nvinfo : EIATTR_PARAM_CBANK
	.align		4
        /*0074*/ 	.byte	0x04, 0x0a
        /*0076*/ 	.short	(.L_19 - .L_18)
	.align		4
.L_18:
        /*0078*/ 	.word	index@(.nv.constant0._Z12matrixMulGPUPiS_S_i)
        /*007c*/ 	.short	0x0380
        /*007e*/ 	.short	0x001c


	//----- nvinfo : EIATTR_SW_WAR
	.align		4
.L_19:
        /*0080*/ 	.byte	0x04, 0x36
        /*0082*/ 	.short	(.L_21 - .L_20)
.L_20:
        /*0084*/ 	.word	0x00000008
.L_21:


//--------------------- .nv.callgraph             --------------------------
	.section	.nv.callgraph,"",@"SHT_CUDA_CALLGRAPH"
	.align	4
	.sectionentsize	8
	.align		4
        /*0000*/ 	.word	0x00000000
	.align		4
        /*0004*/ 	.word	0xffffffff
	.align		4
        /*0008*/ 	.word	0x00000000
	.align		4
        /*000c*/ 	.word	0xfffffffe
	.align		4
        /*0010*/ 	.word	0x00000000
	.align		4
        /*0014*/ 	.word	0xfffffffd
	.align		4
        /*0018*/ 	.word	0x00000000
	.align		4
        /*001c*/ 	.word	0xfffffffc


//--------------------- .text._Z12matrixMulGPUPiS_S_i --------------------------
	.section	.text._Z12matrixMulGPUPiS_S_i,"ax",@progbits
	.align	128
        .global         _Z12matrixMulGPUPiS_S_i
        .type           _Z12matrixMulGPUPiS_S_i,@function
        .size           _Z12matrixMulGPUPiS_S_i,(.L_x_5 - _Z12matrixMulGPUPiS_S_i)
        .other          _Z12matrixMulGPUPiS_S_i,@"STO_CUDA_ENTRY STV_DEFAULT"
_Z12matrixMulGPUPiS_S_i:
.text._Z12matrixMulGPUPiS_S_i:
[----:B------:R-:W-:Y:S01]  /*0000*/  LDC R1, c[0x0][0x37c] ;  /* 0x0000df00ff017b82 */ /* 0x000fe20000000800 */
[----:B------:R-:W0:Y:S07]  /*0010*/  S2R R2, SR_TID.X ;  /* 0x0000000000027919 */ /* 0x000e2e0000002100 */
[----:B------:R-:W1:Y:S01]  /*0020*/  S2UR UR4, SR_CTAID.Y ;  /* 0x00000000000479c3 */ /* 0x000e620000002600 */
[----:B------:R-:W2:Y:S07]  /*0030*/  S2R R7, SR_TID.Y ;  /* 0x0000000000077919 */ /* 0x000eae0000002200 */
[----:B------:R-:W0:Y:S08]  /*0040*/  S2UR UR6, SR_CTAID.X ;  /* 0x00000000000679c3 */ /* 0x000e300000002500 */
[----:B------:R-:W0:Y:S01]  /*0050*/  LDC R3, c[0x0][0x360] ;  /* 0x0000d800ff037b82 */ /* 0x000e220000000800 */
[----:B------:R-:W1:Y:S07]  /*0060*/  LDCU UR5, c[0x0][0x364] ;  /* 0x00006c80ff0577ac */ /* 0x000e6e0008000800 */
[----:B------:R-:W3:Y:S01]  /*0070*/  LDC R0, c[0x0][0x398] ;  /* 0x0000e600ff007b82 */ /* 0x000ee20000000800 */
[----:B-1----:R-:W-:Y:S01]  /*0080*/  UIMAD UR4, UR4, UR5, URZ ;  /* 0x00000005040472a4 */ /* 0x002fe2000f8e02ff */
[----:B0-----:R-:W-:-:S05]  /*0090*/  IMAD R2, R3, UR6, R2 ;  /* 0x0000000603027c24 */ /* 0x001fca000f8e0202 */
[----:B--2---:R-:W-:-:S04]  /*00a0*/  IADD3 R3, PT, PT, R7, UR4, RZ ;  /* 0x0000000407037c10 */ /* 0x004fc8000fffe0ff */
[----:B------:R-:W-:Y:S02]  /*00b0*/  VIMNMX R5, PT, PT, R2, R3, !PT ;  /* 0x0000000302057248 */ /* 0x000fe40007fe0100 */
[----:B---3--:R-:W-:-:S04]  /*00c0*/  ISETP.GE.AND P0, PT, R0, 0x1, PT ;  /* 0x000000010000780c */ /* 0x008fc80003f06270 */
[----:B------:R-:W-:-:S13]  /*00d0*/  ISETP.GE.OR P0, PT, R5, R0, !P0 ;  /* 0x000000000500720c */ /* 0x000fda0004706670 */
[----:B------:R-:W-:Y:S05]  /*00e0*/  @P0 EXIT ;  /* 0x000000000000094d */ /* 0x000fea0003800000 */
[----:B------:R-:W0:Y:S01]  /*00f0*/  LDC.64 R16, c[0x0][0x390] ;  /* 0x0000e400ff107b82 */ /* 0x000e220000000a00 */
[----:B------:R-:W-:Y:S01]  /*0100*/  ISETP.GE.U32.AND P1, PT, R0, 0x8, PT ;  /* 0x000000080000780c */ /* 0x000fe20003f26070 */
[----:B------:R-:W-:Y:S01]  /*0110*/  IMAD R2, R2, R0, RZ ;  /* 0x0000000002027224 */ /* 0x000fe200078e02ff */
[----:B------:R-:W-:Y:S01]  /*0120*/  LOP3.LUT R4, R0, 0x7, RZ, 0xc0, !PT ;  /* 0x0000000700047812 */ /* 0x000fe200078ec0ff */
[----:B------:R-:W1:Y:S03]  /*0130*/  LDCU.64 UR8, c[0x0][0x358] ;  /* 0x00006b00ff0877ac */ /* 0x000e660008000a00 */
[----:B------:R-:W-:Y:S02]  /*0140*/  IADD3 R5, PT, PT, R3, R2, RZ ;  /* 0x0000000203057210 */ /* 0x000fe40007ffe0ff */
[----:B------:R-:W-:-:S03]  /*0150*/  ISETP.NE.AND P0, PT, R4, RZ, PT ;  /* 0x000000ff0400720c */ /* 0x000fc60003f05270 */
[----:B0-----:R-:W-:-:S04]  /*0160*/  IMAD.WIDE R16, R5, 0x4, R16 ;  /* 0x0000000405107825 */ /* 0x001fc800078e0210 */
[----:B------:R-:W-:Y:S01]  /*0170*/  HFMA2 R5, -RZ, RZ, 0, 0 ;  /* 0x00000000ff057431 */ /* 0x000fe200000001ff */
[----:B-1----:R-:W-:Y:S06]  /*0180*/  @!P1 BRA `(.L_x_0) ;  /* 0x0000000400189947 */ /* 0x002fec0003800000 */
[----:B------:R-:W0:Y:S01]  /*0190*/  LDCU.64 UR6, c[0x0][0x380] ;  /* 0x00007000ff0677ac */ /* 0x000e220008000a00 */
[C---:B------:R-:W-:Y:S01]  /*01a0*/  LOP3.LUT R5, R0.reuse, 0x7ffffff8, RZ, 0xc0, !PT ;  /* 0x7ffffff800057812 */ /* 0x040fe200078ec0ff */
[C---:B------:R-:W-:Y:S01]  /*01b0*/  IMAD R9, R0.reuse, 0x3, R3 ;  /* 0x0000000300097824 */ /* 0x040fe200078e0203 */
[C---:B------:R-:W-:Y:S01]  /*01c0*/  IADD3 R6, PT, PT, R0.reuse, UR4, R7 ;  /* 0x0000000400067c10 */ /* 0x040fe2000fffe007 */
[C-C-:B------:R-:W-:Y:S01]  /*01d0*/  IMAD R13, R0.reuse, 0x5, R3.reuse ;  /* 0x00000005000d7824 */ /* 0x140fe200078e0203 */
[CC--:B------:R-:W-:Y:S01]  /*01e0*/  LEA R7, R0.reuse, R3.reuse, 0x1 ;  /* 0x0000000300077211 */ /* 0x0c0fe200078e08ff */
[C-C-:B------:R-:W-:Y:S01]  /*01f0*/  IMAD R15, R0.reuse, 0x6, R3.reuse ;  /* 0x00000006000f7824 */ /* 0x140fe200078e0203 */
[CC--:B------:R-:W-:Y:S01]  /*0200*/  LEA R11, R0.reuse, R3.reuse, 0x2 ;  /* 0x00000003000b7211 */ /* 0x0c0fe200078e10ff */
[----:B------:R-:W-:Y:S01]  /*0210*/  IMAD R27, R0, 0x7, R3 ;  /* 0x00000007001b7824 */ /* 0x000fe200078e0203 */
[----:B------:R-:W-:Y:S02]  /*0220*/  MOV R8, R2 ;  /* 0x0000000200087202 */ /* 0x000fe40000000f00 */
[----:B------:R-:W-:-:S02]  /*0230*/  MOV R29, R3 ;  /* 0x00000003001d7202 */ /* 0x000fc40000000f00 */
[----:B------:R-:W-:Y:S01]  /*0240*/  IADD3 R10, PT, PT, -R5, RZ, RZ ;  /* 0x000000ff050a7210 */ /* 0x000fe20007ffe1ff */
[----:B0-----:R-:W-:-:S04]  /*0250*/  UIADD3 UR5, UP0, UPT, UR6, 0x10, URZ ;  /* 0x0000001006057890 */ /* 0x001fc8000ff1e0ff */
[----:B------:R-:W-:-:S12]  /*0260*/  UIADD3.X UR6, UPT, UPT, URZ, UR7, URZ, UP0, !UPT ;  /* 0x00000007ff067290 */ /* 0x000fd800087fe4ff */
.L_x_1:
[----:B------:R-:W0:Y:S01]  /*0270*/  LDC.64 R18, c[0x0][0x388] ;  /* 0x0000e200ff127b82 */ /* 0x000e220000000a00 */
[----:B------:R-:W-:Y:S02]  /*0280*/  MOV R22, UR5 ;  /* 0x0000000500167c02 */ /* 0x000fe40008000f00 */
[----:B------:R-:W-:-:S03]  /*0290*/  MOV R23, UR6 ;  /* 0x0000000600177c02 */ /* 0x000fc60008000f00 */
[----:B------:R-:W-:-:S05]  /*02a0*/  IMAD.WIDE R22, R8, 0x4, R22 ;  /* 0x0000000408167825 */ /* 0x000fca00078e0216 */
[----:B--2---:R-:W2:Y:S01]  /*02b0*/  LDG.E R12, desc[UR8][R22.64+-0x10] ;  /* 0xfffff008160c7981 */ /* 0x004ea2000c1e1900 */
[----:B0-----:R-:W-:-:S06]  /*02c0*/  IMAD.WIDE.U32 R20, R29, 0x4, R18 ;  /* 0x000000041d147825 */ /* 0x001fcc00078e0012 */
[----:B------:R-:W2:Y:S02]  /*02d0*/  LDG.E R21, desc[UR8][R20.64] ;  /* 0x0000000814157981 */ /* 0x000ea4000c1e1900 */
[----:B--2---:R-:W-:Y:S02]  /*02e0*/  IMAD R12, R12, R21, RZ ;  /* 0x000000150c0c7224 */ /* 0x004fe400078e02ff */
[----:B------:R-:W-:-:S03]  /*02f0*/  IMAD.WIDE.U32 R20, R6, 0x4, R18 ;  /* 0x0000000406147825 */ /* 0x000fc600078e0012 */
[----:B------:R0:W-:Y:S04]  /*0300*/  STG.E desc[UR8][R16.64], R12 ;  /* 0x0000000c10007986 */ /* 0x0001e8000c101908 */
[----:B------:R-:W2:Y:S04]  /*0310*/  LDG.E R25, desc[UR8][R20.64] ;  /* 0x0000000814197981 */ /* 0x000ea8000c1e1900 */
[----:B------:R-:W2:Y:S02]  /*0320*/  LDG.E R14, desc[UR8][R22.64+-0xc] ;  /* 0xfffff408160e7981 */ /* 0x000ea4000c1e1900 */
[----:B--2---:R-:W-:-:S02]  /*0330*/  IMAD R14, R14, R25, RZ ;  /* 0x000000190e0e7224 */ /* 0x004fc400078e02ff */
[----:B------:R-:W-:-:S03]  /*0340*/  IMAD.WIDE.U32 R24, R7, 0x4, R18 ;  /* 0x0000000407187825 */ /* 0x000fc600078e0012 */
[----:B------:R1:W-:Y:S04]  /*0350*/  STG.E desc[UR8][R16.64], R14 ;  /* 0x0000000e10007986 */ /* 0x0003e8000c101908 */
[----:B------:R-:W2:Y:S04]  /*0360*/  LDG.E R25, desc[UR8][R24.64] ;  /* 0x0000000818197981 */ /* 0x000ea8000c1e1900 */
[----:B------:R-:W2:Y:S02]  /*0370*/  LDG.E R26, desc[UR8][R22.64+-0x8] ;  /* 0xfffff808161a7981 */ /* 0x000ea4000c1e1900 */
[----:B--2---:R-:W-:-:S02]  /*0380*/  IMAD R26, R26, R25, RZ ;  /* 0x000000191a1a7224 */ /* 0x004fc400078e02ff */
[----:B------:R-:W-:-:S03]  /*0390*/  IMAD.WIDE.U32 R24, R9, 0x4, R18 ;  /* 0x0000000409187825 */ /* 0x000fc600078e0012 */
[----:B------:R2:W-:Y:S04]  /*03a0*/  STG.E desc[UR8][R16.64], R26 ;  /* 0x0000001a10007986 */ /* 0x0005e8000c101908 */
[----:B------:R-:W3:Y:S04]  /*03b0*/  LDG.E R28, desc[UR8][R24.64] ;  /* 0x00000008181c7981 */ /* 0x000ee8000c1e1900 */
[----:B0-----:R-:W3:Y:S01]  /*03c0*/  LDG.E R12, desc[UR8][R22.64+-0x4] ;  /* 0xfffffc08160c7981 */ /* 0x001ee2000c1e1900 */
[----:B------:R-:W-:-:S04]  /*03d0*/  IMAD.WIDE.U32 R20, R11, 0x4, R18 ;  /* 0x000000040b147825 */ /* 0x000fc800078e0012 */
[----:B---3--:R-:W-:-:S05]  /*03e0*/  IMAD R12, R12, R28, RZ ;  /* 0x0000001c0c0c7224 */ /* 0x008fca00078e02ff */
[----:B------:R0:W-:Y:S04]  /*03f0*/  STG.E desc[UR8][R16.64], R12 ;  /* 0x0000000c10007986 */ /* 0x0001e8000c101908 */
[----:B------:R-:W3:Y:S04]  /*0400*/  LDG.E R21, desc[UR8][R20.64] ;  /* 0x0000000814157981 */ /* 0x000ee8000c1e1900 */
[----:B-1----:R-:W3:Y:S02]  /*0410*/  LDG.E R14, desc[UR8][R22.64] ;  /* 0x00000008160e7981 */ /* 0x002ee4000c1e1900 */
[----:B---3--:R-:W-:-:S02]  /*0420*/  IMAD R14, R14, R21, RZ ;  /* 0x000000150e0e7224 */ /* 0x008fc400078e02ff */
[----:B------:R-:W-:-:S03]  /*0430*/  IMAD.WIDE.U32 R20, R13, 0x4, R18 ;  /* 0x000000040d147825 */ /* 0x000fc600078e0012 */
[----:B------:R1:W-:Y:S04]  /*0440*/  STG.E desc[UR8][R16.64], R14 ;  /* 0x0000000e10007986 */ /* 0x0003e8000c101908 */
[----:B--2---:R-:W2:Y:S04]  /*0450*/  LDG.E R26, desc[UR8][R20.64] ;  /* 0x00000008141a7981 */ /* 0x004ea8000c1e1900 */
[----:B------:R-:W2:Y:S02]  /*0460*/  LDG.E R24, desc[UR8][R22.64+0x4] ;  /* 0x0000040816187981 */ /* 0x000ea4000c1e1900 */
[----:B--2---:R-:W-:-:S02]  /*0470*/  IMAD R26, R24, R26, RZ ;  /* 0x0000001a181a7224 */ /* 0x004fc400078e02ff */
[----:B------:R-:W-:-:S03]  /*0480*/  IMAD.WIDE.U32 R24, R15, 0x4, R18 ;  /* 0x000000040f187825 */ /* 0x000fc600078e0012 */
[----:B------:R2:W-:Y:S04]  /*0490*/  STG.E desc[UR8][R16.64], R26 ;  /* 0x0000001a10007986 */ /* 0x0005e8000c101908 */
[----:B------:R-:W3:Y:S04]  /*04a0*/  LDG.E R25, desc[UR8][R24.64] ;  /* 0x0000000818197981 */ /* 0x000ee8000c1e1900 */
[----:B0-----:R-:W3:Y:S01]  /*04b0*/  LDG.E R12, desc[UR8][R22.64+0x8] ;  /* 0x00000808160c7981 */ /* 0x001ee2000c1e1900 */
[----:B------:R-:W-:Y:S01]  /*04c0*/  IMAD.WIDE.U32 R18, R27, 0x4, R18 ;  /* 0x000000041b127825 */ /* 0x000fe200078e0012 */
[----:B------:R-:W-:-:S03]  /*04d0*/  IADD3 R10, PT, PT, R10, 0x8, RZ ;  /* 0x000000080a0a7810 */ /* 0x000fc60007ffe0ff */
[----:B---3--:R-:W-:-:S05]  /*04e0*/  IMAD R12, R12, R25, RZ ;  /* 0x000000190c0c7224 */ /* 0x008fca00078e02ff */
[----:B------:R2:W-:Y:S04]  /*04f0*/  STG.E desc[UR8][R16.64], R12 ;  /* 0x0000000c10007986 */ /* 0x0005e8000c101908 */
[----:B-1----:R-:W3:Y:S04]  /*0500*/  LDG.E R14, desc[UR8][R22.64+0xc] ;  /* 0x00000c08160e7981 */ /* 0x002ee8000c1e1900 */
[----:B------:R-:W3:Y:S01]  /*0510*/  LDG.E R19, desc[UR8][R18.64] ;  /* 0x0000000812137981 */ /* 0x000ee2000c1e1900 */
[----:B------:R-:W-:Y:S02]  /*0520*/  ISETP.NE.AND P1, PT, R10, RZ, PT ;  /* 0x000000ff0a00720c */ /* 0x000fe40003f25270 */
[----:B------:R-:W-:-:S02]  /*0530*/  LEA R6, R0, R6, 0x3 ;  /* 0x0000000600067211 */ /* 0x000fc400078e18ff */
[C---:B------:R-:W-:Y:S02]  /*0540*/  LEA R7, R0.reuse, R7, 0x3 ;  /* 0x0000000700077211 */ /* 0x040fe400078e18ff */
[C---:B------:R-:W-:Y:S02]  /*0550*/  LEA R9, R0.reuse, R9, 0x3 ;  /* 0x0000000900097211 */ /* 0x040fe400078e18ff */
[C---:B------:R-:W-:Y:S02]  /*0560*/  LEA R11, R0.reuse, R11, 0x3 ;  /* 0x0000000b000b7211 */ /* 0x040fe400078e18ff */
[C---:B------:R-:W-:Y:S02]  /*0570*/  LEA R13, R0.reuse, R13, 0x3 ;  /* 0x0000000d000d7211 */ /* 0x040fe400078e18ff */
[C---:B------:R-:W-:Y:S02]  /*0580*/  LEA R15, R0.reuse, R15, 0x3 ;  /* 0x0000000f000f7211 */ /* 0x040fe400078e18ff */
[----:B------:R-:W-:-:S02]  /*0590*/  LEA R27, R0, R27, 0x3 ;  /* 0x0000001b001b7211 */ /* 0x000fc400078e18ff */
[----:B------:R-:W-:Y:S02]  /*05a0*/  LEA R29, R0, R29, 0x3 ;  /* 0x0000001d001d7211 */ /* 0x000fe400078e18ff */
[----:B------:R-:W-:Y:S01]  /*05b0*/  IADD3 R8, PT, PT, R8, 0x8, RZ ;  /* 0x0000000808087810 */ /* 0x000fe20007ffe0ff */
[----:B---3--:R-:W-:-:S05]  /*05c0*/  IMAD R21, R14, R19, RZ ;  /* 0x000000130e157224 */ /* 0x008fca00078e02ff */
[----:B------:R2:W-:Y:S01]  /*05d0*/  STG.E desc[UR8][R16.64], R21 ;  /* 0x0000001510007986 */ /* 0x0005e2000c101908 */
[----:B------:R-:W-:Y:S05]  /*05e0*/  @P1 BRA `(.L_x_1) ;  /* 0xfffffffc00201947 */ /* 0x000fea000383ffff */
.L_x_0:
[----:B------:R-:W-:Y:S05]  /*05f0*/  @!P0 EXIT ;  /* 0x000000000000894d */ /* 0x000fea0003800000 */
[----:B------:R-:W-:Y:S02]  /*0600*/  ISETP.GE.U32.AND P0, PT, R4, 0x4, PT ;  /* 0x000000040400780c */ /* 0x000fe40003f06070 */
[----:B------:R-:W-:-:S04]  /*0610*/  LOP3.LUT R18, R0, 0x3, RZ, 0xc0, !PT ;  /* 0x0000000300127812 */ /* 0x000fc800078ec0ff */
[----:B------:R-:W-:-:S07]  /*0620*/  ISETP.NE.AND P1, PT, R18, RZ, PT ;  /* 0x000000ff1200720c */ /* 0x000fce0003f25270 */
[----:B------:R-:W-:Y:S06]  /*0630*/  @!P0 BRA `(.L_x_2) ;  /* 0x0000000000748947 */ /* 0x000fec0003800000 */
[----:B------:R-:W0:Y:S01]  /*0640*/  LDC.64 R6, c[0x0][0x388] ;  /* 0x0000e200ff067b82 */ /* 0x000e220000000a00 */
[----:B------:R-:W-:Y:S01]  /*0650*/  IADD3 R13, PT, PT, R2, R5, RZ ;  /* 0x00000005020d7210 */ /* 0x000fe20007ffe0ff */
[----:B------:R-:W-:-:S06]  /*0660*/  IMAD R15, R5, R0, R3 ;  /* 0x00000000050f7224 */ /* 0x000fcc00078e0203 */
[----:B------:R-:W1:Y:S01]  /*0670*/  LDC.64 R8, c[0x0][0x380] ;  /* 0x0000e000ff087b82 */ /* 0x000e620000000a00 */
[----:B0-----:R-:W-:-:S06]  /*0680*/  IMAD.WIDE.U32 R10, R15, 0x4, R6 ;  /* 0x000000040f0a7825 */ /* 0x001fcc00078e0006 */
[----:B------:R-:W3:Y:S01]  /*0690*/  LDG.E R11, desc[UR8][R10.64] ;  /* 0x000000080a0b7981 */ /* 0x000ee2000c1e1900 */
[----:B-1----:R-:W-:-:S05]  /*06a0*/  IMAD.WIDE R8, R13, 0x4, R8 ;  /* 0x000000040d087825 */ /* 0x002fca00078e0208 */
[----:B------:R-:W3:Y:S01]  /*06b0*/  LDG.E R4, desc[UR8][R8.64] ;  /* 0x0000000808047981 */ /* 0x000ee2000c1e1900 */
[----:B------:R-:W-:-:S05]  /*06c0*/  IADD3 R15, PT, PT, R15, R0, RZ ;  /* 0x000000000f0f7210 */ /* 0x000fca0007ffe0ff */
[----:B--2---:R-:W-:-:S04]  /*06d0*/  IMAD.WIDE.U32 R12, R15, 0x4, R6 ;  /* 0x000000040f0c7825 */ /* 0x004fc800078e0006 */
[----:B---3--:R-:W-:-:S05]  /*06e0*/  IMAD R19, R4, R11, RZ ;  /* 0x0000000b04137224 */ /* 0x008fca00078e02ff */
[----:B------:R0:W-:Y:S04]  /*06f0*/  STG.E desc[UR8][R16.64], R19 ;  /* 0x0000001310007986 */ /* 0x0001e8000c101908 */
[----:B------:R-:W2:Y:S04]  /*0700*/  LDG.E R13, desc[UR8][R12.64] ;  /* 0x000000080c0d7981 */ /* 0x000ea8000c1e1900 */
[----:B------:R-:W2:Y:S01]  /*0710*/  LDG.E R4, desc[UR8][R8.64+0x4] ;  /* 0x0000040808047981 */ /* 0x000ea2000c1e1900 */
[----:B------:R-:W-:-:S05]  /*0720*/  IADD3 R23, PT, PT, R15, R0, RZ ;  /* 0x000000000f177210 */ /* 0x000fca0007ffe0ff */
[----:B------:R-:W-:-:S04]  /*0730*/  IMAD.WIDE.U32 R14, R23, 0x4, R6 ;  /* 0x00000004170e7825 */ /* 0x000fc800078e0006 */
[----:B--2---:R-:W-:-:S05]  /*0740*/  IMAD R21, R4, R13, RZ ;  /* 0x0000000d04157224 */ /* 0x004fca00078e02ff */
        /* <DEDUP_REMOVED lines=9> */
[----:B------:R-:W-:Y:S01]  /*07e0*/  IADD3 R5, PT, PT, R5, 0x4, RZ ;  /* 0x0000000405057810 */ /* 0x000fe20007ffe0ff */
[----:B--2---:R-:W-:-:S05]  /*07f0*/  IMAD R13, R4, R7, RZ ;  /* 0x00000007040d7224 */ /* 0x004fca00078e02ff */
[----:B------:R0:W-:Y:S02]  /*0800*/  STG.E desc[UR8][R16.64], R13 ;  /* 0x0000000d10007986 */ /* 0x0001e4000c101908 */
.L_x_2:
[----:B------:R-:W-:Y:S05]  /*0810*/  @!P1 EXIT ;  /* 0x000000000000994d */ /* 0x000fea0003800000 */
[----:B------:R-:W-:Y:S02]  /*0820*/  ISETP.NE.AND P0, PT, R18, 0x1, PT ;  /* 0x000000011200780c */ /* 0x000fe40003f05270 */
[----:B------:R-:W-:-:S04]  /*0830*/  LOP3.LUT R4, R0, 0x1, RZ, 0xc0, !PT ;  /* 0x0000000100047812 */ /* 0x000fc800078ec0ff */
[----:B------:R-:W-:-:S07]  /*0840*/  ISETP.NE.U32.AND P1, PT, R4, 0x1, PT ;  /* 0x000000010400780c */ /* 0x000fce0003f25070 */
[----:B------:R-:W-:Y:S06]  /*0850*/  @!P0 BRA `(.L_x_3) ;  /* 0x0000000000448947 */ /* 0x000fec0003800000 */
[----:B------:R-:W1:Y:S01]  /*0860*/  LDC.64 R6, c[0x0][0x388] ;  /* 0x0000e200ff067b82 */ /* 0x000e620000000a00 */
[----:B0-----:R-:W-:Y:S01]  /*0870*/  IADD3 R13, PT, PT, R2, R5, RZ ;  /* 0x00000005020d7210 */ /* 0x001fe20007ffe0ff */
[----:B------:R-:W-:-:S06]  /*0880*/  IMAD R15, R5, R0, R3 ;  /* 0x00000000050f7224 */ /* 0x000fcc00078e0203 */
[----:B------:R-:W0:Y:S01]  /*0890*/  LDC.64 R8, c[0x0][0x380] ;  /* 0x0000e000ff087b82 */ /* 0x000e220000000a00 */
[----:B-1----:R-:W-:-:S06]  /*08a0*/  IMAD.WIDE.U32 R10, R15, 0x4, R6 ;  /* 0x000000040f0a7825 */ /* 0x002fcc00078e0006 */
[----:B------:R-:W3:Y:S01]  /*08b0*/  LDG.E R11, desc[UR8][R10.64] ;  /* 0x000000080a0b7981 */ /* 0x000ee2000c1e1900 */
[----:B0-----:R-:W-:-:S05]  /*08c0*/  IMAD.WIDE R8, R13, 0x4, R8 ;  /* 0x000000040d087825 */ /* 0x001fca00078e0208 */
[----:B------:R-:W3:Y:S01]  /*08d0*/  LDG.E R4, desc[UR8][R8.64] ;  /* 0x0000000808047981 */ /* 0x000ee2000c1e1900 */
[----:B------:R-:W-:-:S05]  /*08e0*/  IADD3 R15, PT, PT, R15, R0, RZ ;  /* 0x000000000f0f7210 */ /* 0x000fca0007ffe0ff */
[----:B------:R-:W-:-:S04]  /*08f0*/  IMAD.WIDE.U32 R6, R15, 0x4, R6 ;  /* 0x000000040f067825 */ /* 0x000fc800078e0006 */
[----:B---3--:R-:W-:-:S05]  /*0900*/  IMAD R13, R4, R11, RZ ;  /* 0x0000000b040d7224 */ /* 0x008fca00078e02ff */
[----:B------:R1:W-:Y:S04]  /*0910*/  STG.E desc[UR8][R16.64], R13 ;  /* 0x0000000d10007986 */ /* 0x0003e8000c101908 */
[----:B------:R-:W3:Y:S04]  /*0920*/  LDG.E R4, desc[UR8][R8.64+0x4] ;  /* 0x0000040808047981 */ /* 0x000ee8000c1e1900 */
[----:B------:R-:W3:Y:S01]  /*0930*/  LDG.E R7, desc[UR8][R6.64] ;  /* 0x0000000806077981 */ /* 0x000ee2000c1e1900 */
[----:B------:R-:W-:Y:S01]  /*0940*/  IADD3 R5, PT, PT, R5, 0x2, RZ ;  /* 0x0000000205057810 */ /* 0x000fe20007ffe0ff */
[----:B---3--:R-:W-:-:S05]  /*0950*/  IMAD R15, R4, R7, RZ ;  /* 0x00000007040f7224 */ /* 0x008fca00078e02ff */
[----:B------:R1:W-:Y:S02]  /*0960*/  STG.E desc[UR8][R16.64], R15 ;  /* 0x0000000f10007986 */ /* 0x0003e4000c101908 */
.L_x_3:
[----:B------:R-:W-:Y:S05]  /*0970*/  @P1 EXIT ;  /* 0x000000000000194d */ /* 0x000fea0003800000 */
[----:B------:R-:W3:Y:S01]  /*0980*/  LDC.64 R6, c[0x0][0x380] ;  /* 0x0000e000ff067b82 */ /* 0x000ee20000000a00 */
[----:B0-----:R-:W-:Y:S01]  /*0990*/  IADD3 R11, PT, PT, R2, R5, RZ ;  /* 0x00000005020b7210 */ /* 0x001fe20007ffe0ff */
[----:B------:R-:W-:-:S06]  /*09a0*/  IMAD R5, R5, R0, R3 ;  /* 0x0000000005057224 */ /* 0x000fcc00078e0203 */
[----:B------:R-:W0:Y:S01]  /*09b0*/  LDC.64 R8, c[0x0][0x388] ;  /* 0x0000e200ff087b82 */ /* 0x000e220000000a00 */
[----:B---3--:R-:W-:-:S06]  /*09c0*/  IMAD.WIDE R2, R11, 0x4, R6 ;  /* 0x000000040b027825 */ /* 0x008fcc00078e0206 */
[----:B------:R-:W3:Y:S01]  /*09d0*/  LDG.E R2, desc[UR8][R2.64] ;  /* 0x0000000802027981 */ /* 0x000ee2000c1e1900 */
[----:B0-----:R-:W-:-:S06]  /*09e0*/  IMAD.WIDE.U32 R4, R5, 0x4, R8 ;  /* 0x0000000405047825 */ /* 0x001fcc00078e0008 */
[----:B------:R-:W3:Y:S02]  /*09f0*/  LDG.E R5, desc[UR8][R4.64] ;  /* 0x0000000804057981 */ /* 0x000ee4000c1e1900 */
[----:B---3--:R-:W-:-:S05]  /*0a00*/  IMAD R7, R2, R5, RZ ;  /* 0x0000000502077224 */ /* 0x008fca00078e02ff */
[----:B------:R-:W-:Y:S01]  /*0a10*/  STG.E desc[UR8][R16.64], R7 ;  /* 0x0000000710007986 */ /* 0x000fe2000c101908 */
[----:B------:R-:W-:Y:S05]  /*0a20*/  EXIT ;  /* 0x000000000000794d */ /* 0x000fea0003800000 */
.L_x_4:
[----:B------:R-:W-:-:S00]  /*0a30*/  BRA `(.L_x_4) ;  /* 0xfffffffc00fc7947 */ /* 0x000fc0000383ffff */
[----:B------:R-:W-:-:S00]  /*0a40*/  NOP ;  /* 0x0000000000007918 */ /* 0x000fc00000000000 */
        /* <DEDUP_REMOVED lines=11> */
.L_x_5:


//--------------------- .nv.shared.reserved.0     --------------------------
	.section	.nv.shared.reserved.0,"aw",@nobits
	.weak		__nv_reservedSMEM_offset_0_alias
	.size		__nv_reservedSMEM_offset_0_alias, 0, 64
	.other		__nv_reservedSMEM_offset_0_alias,@"STO_CUDA_RESERVED_SHARED STV_DEFAULT"
__nv_reservedSMEM_offset_0_alias:
	.zero		0
	.zero		64


//--------------------- .nv.constant0._Z12matrixMulGPUPiS_S_i --------------------------
	.section	.nv.constant0._Z12matrixMulGPUPiS_S_i,"a",@progbits
	.sectionflags	@""
	.align	4
.nv.constant0._Z12matrixMulGPUPiS_S_i:
	.zero		924


//--------------------- SYMBOLS --------------------------

	.type		.nv.reservedSmem.offset0,@object
	.size		.nv.reservedSmem.offset0,0x4
